	.headerflags	@"EF_CUDA_TEXMODE_UNIFIED EF_CUDA_64BIT_ADDRESS EF_CUDA_ACCELERATORS EF_CUDA_SM90 EF_CUDA_VIRTUAL_SM(EF_CUDA_SM90)"
	.elftype	@"ET_EXEC"


//--------------------- .nv.info                  --------------------------
	.section	.nv.info,"",@"SHT_CUDA_INFO"
	.align	4


	//----- nvinfo : EIATTR_REGCOUNT
	.align		4
        /*0000*/ 	.byte	0x04, 0x2f
        /*0002*/ 	.short	(.L_3 - .L_2)
	.align		4
.L_2:
        /*0004*/ 	.word	index@(triton_poi_fused__native_batch_norm_legit_no_training_constant_pad_nd_relu_0)
        /*0008*/ 	.word	0x00000012


	//----- nvinfo : EIATTR_MIN_STACK_SIZE
	.align		4
.L_3:
        /*000c*/ 	.byte	0x04, 0x12
        /*000e*/ 	.short	(.L_5 - .L_4)
	.align		4
.L_4:
        /*0010*/ 	.word	index@(triton_poi_fused__native_batch_norm_legit_no_training_constant_pad_nd_relu_0)
        /*0014*/ 	.word	0x00000000


	//----- nvinfo : EIATTR_FRAME_SIZE
	.align		4
.L_5:
        /*0018*/ 	.byte	0x04, 0x11
        /*001a*/ 	.short	(.L_7 - .L_6)
	.align		4
.L_6:
        /*001c*/ 	.word	index@(triton_poi_fused__native_batch_norm_legit_no_training_constant_pad_nd_relu_0)
        /*0020*/ 	.word	0x00000000


	//----- nvinfo : EIATTR_MIN_STACK_SIZE
	.align		4
.L_7:
        /*0024*/ 	.byte	0x04, 0x12
        /*0026*/ 	.short	(.L_9 - .L_8)
	.align		4
.L_8:
        /*0028*/ 	.word	index@(triton_poi_fused__native_batch_norm_legit_no_training_constant_pad_nd_relu_0)
        /*002c*/ 	.word	0x00000000
.L_9:


//--------------------- .nv.info.triton_poi_fused__native_batch_norm_legit_no_training_constant_pad_nd_relu_0 --------------------------
	.section	.nv.info.triton_poi_fused__native_batch_norm_legit_no_training_constant_pad_nd_relu_0,"",@"SHT_CUDA_INFO"
	.sectionflags	@""
	.align	4


	//----- nvinfo : EIATTR_CUDA_API_VERSION
	.align		4
        /*0000*/ 	.byte	0x04, 0x37
        /*0002*/ 	.short	(.L_11 - .L_10)
.L_10:
        /*0004*/ 	.word	0x0000007c


	//----- nvinfo : EIATTR_KPARAM_INFO
	.align		4
.L_11:
        /*0008*/ 	.byte	0x04, 0x17
        /*000a*/ 	.short	(.L_13 - .L_12)
.L_12:
        /*000c*/ 	.word	0x00000000
        /*0010*/ 	.short	0x0006
        /*0012*/ 	.short	0x0030
        /*0014*/ 	.byte	0x00, 0xf0, 0x11, 0x00


	//----- nvinfo : EIATTR_KPARAM_INFO
	.align		4
.L_13:
        /*0018*/ 	.byte	0x04, 0x17
        /*001a*/ 	.short	(.L_15 - .L_14)
.L_14:
        /*001c*/ 	.word	0x00000000
        /*0020*/ 	.short	0x0005
        /*0022*/ 	.short	0x0028
        /*0024*/ 	.byte	0x00, 0xf4, 0x21, 0x00


	//----- nvinfo : EIATTR_KPARAM_INFO
	.align		4
.L_15:
        /*0028*/ 	.byte	0x04, 0x17
        /*002a*/ 	.short	(.L_17 - .L_16)
.L_16:
        /*002c*/ 	.word	0x00000000
        /*0030*/ 	.short	0x0004
        /*0032*/ 	.short	0x0020
        /*0034*/ 	.byte	0x00, 0xf4, 0x21, 0x00


	//----- nvinfo : EIATTR_KPARAM_INFO
	.align		4
.L_17:
        /*0038*/ 	.byte	0x04, 0x17
        /*003a*/ 	.short	(.L_19 - .L_18)
.L_18:
        /*003c*/ 	.word	0x00000000
        /*0040*/ 	.short	0x0003
        /*0042*/ 	.short	0x0018
        /*0044*/ 	.byte	0x00, 0xf4, 0x21, 0x00


	//----- nvinfo : EIATTR_KPARAM_INFO
	.align		4
.L_19:
        /*0048*/ 	.byte	0x04, 0x17
        /*004a*/ 	.short	(.L_21 - .L_20)
.L_20:
        /*004c*/ 	.word	0x00000000
        /*0050*/ 	.short	0x0002
        /*0052*/ 	.short	0x0010
        /*0054*/ 	.byte	0x00, 0xf4, 0x21, 0x00


	//----- nvinfo : EIATTR_KPARAM_INFO
	.align		4
.L_21:
        /*0058*/ 	.byte	0x04, 0x17
        /*005a*/ 	.short	(.L_23 - .L_22)
.L_22:
        /*005c*/ 	.word	0x00000000
        /*0060*/ 	.short	0x0001
        /*0062*/ 	.short	0x0008
        /*0064*/ 	.byte	0x00, 0xf4, 0x21, 0x00


	//----- nvinfo : EIATTR_KPARAM_INFO
	.align		4
.L_23:
        /*0068*/ 	.byte	0x04, 0x17
        /*006a*/ 	.short	(.L_25 - .L_24)
.L_24:
        /*006c*/ 	.word	0x00000000
        /*0070*/ 	.short	0x0000
        /*0072*/ 	.short	0x0000
        /*0074*/ 	.byte	0x00, 0xf4, 0x21, 0x00


	//----- nvinfo : EIATTR_SPARSE_MMA_MASK
	.align		4
.L_25:
        /*0078*/ 	.byte	0x03, 0x50
        /*007a*/ 	.short	0x0000


	//----- nvinfo : EIATTR_MAXREG_COUNT
	.align		4
        /*007c*/ 	.byte	0x03, 0x1b
        /*007e*/ 	.short	0x00ff


	//----- nvinfo : EIATTR_EXIT_INSTR_OFFSETS
	.align		4
        /*0080*/ 	.byte	0x04, 0x1c
        /*0082*/ 	.short	(.L_27 - .L_26)


	//   ....[0]....
.L_26:
        /*0084*/ 	.word	0x000004a0


	//   ....[1]....
        /*0088*/ 	.word	0x000004c0


	//----- nvinfo : EIATTR_REQNTID
	.align		4
.L_27:
        /*008c*/ 	.byte	0x04, 0x10
        /*008e*/ 	.short	(.L_29 - .L_28)
.L_28:
        /*0090*/ 	.word	0x00000080
        /*0094*/ 	.word	0x00000001
        /*0098*/ 	.word	0x00000001


	//----- nvinfo : EIATTR_CBANK_PARAM_SIZE
	.align		4
.L_29:
        /*009c*/ 	.byte	0x03, 0x19
        /*009e*/ 	.short	0x0034


	//----- nvinfo : EIATTR_PARAM_CBANK
	.align		4
        /*00a0*/ 	.byte	0x04, 0x0a
        /*00a2*/ 	.short	(.L_31 - .L_30)
	.align		4
.L_30:
        /*00a4*/ 	.word	index@(.nv.constant0.triton_poi_fused__native_batch_norm_legit_no_training_constant_pad_nd_relu_0)
        /*00a8*/ 	.short	0x0210
        /*00aa*/ 	.short	0x0034


	//----- nvinfo : EIATTR_SW_WAR
	.align		4
.L_31:
        /*00ac*/ 	.byte	0x04, 0x36
        /*00ae*/ 	.short	(.L_33 - .L_32)
.L_32:
        /*00b0*/ 	.word	0x00000008
.L_33:


//--------------------- .nv.callgraph             --------------------------
	.section	.nv.callgraph,"",@"SHT_CUDA_CALLGRAPH"
	.align	4
	.sectionentsize	8
	.align		4
        /*0000*/ 	.word	0x00000000
	.align		4
        /*0004*/ 	.word	0xffffffff
	.align		4
        /*0008*/ 	.word	0x00000000
	.align		4
        /*000c*/ 	.word	0xfffffffe
	.align		4
        /*0010*/ 	.word	0x00000000
	.align		4
        /*0014*/ 	.word	0xfffffffd
	.align		4
        /*0018*/ 	.word	0x00000000
	.align		4
        /*001c*/ 	.word	0xfffffffc


//--------------------- .nv.constant4             --------------------------
	.section	.nv.constant4,"a",@progbits
	.align	8
	.align		8
.nv.constant4:
        /*0000*/ 	.dword	_$_str
	.align		8
        /*0008*/ 	.dword	_$_str_$_2


//--------------------- .text.triton_poi_fused__native_batch_norm_legit_no_training_constant_pad_nd_relu_0 --------------------------
	.section	.text.triton_poi_fused__native_batch_norm_legit_no_training_constant_pad_nd_relu_0,"ax",@progbits
	.align	128
        .global         triton_poi_fused__native_batch_norm_legit_no_training_constant_pad_nd_relu_0
        .type           triton_poi_fused__native_batch_norm_legit_no_training_constant_pad_nd_relu_0,@function
        .size           triton_poi_fused__native_batch_norm_legit_no_training_constant_pad_nd_relu_0,(.L_x_1 - triton_poi_fused__native_batch_norm_legit_no_training_constant_pad_nd_relu_0)
        .other          triton_poi_fused__native_batch_norm_legit_no_training_constant_pad_nd_relu_0,@"STO_CUDA_ENTRY STV_DEFAULT"
triton_poi_fused__native_batch_norm_legit_no_training_constant_pad_nd_relu_0:
.text.triton_poi_fused__native_batch_norm_legit_no_training_constant_pad_nd_relu_0:
[----:B------:R-:W0:Y:S01]  /*0000*/  LDC R1, c[0x0][0x28] ;  /* 0x00000a00ff017b82 */ /* 0x000e220000000800 */
[----:B------:R-:W1:Y:S07]  /*0010*/  S2R R0, SR_TID.X ;  /* 0x0000000000007919 */ /* 0x000e6e0000002100 */
[----:B------:R-:W2:Y:S01]  /*0020*/  LDC.64 R10, c[0x0][0x220] ;  /* 0x00008800ff0a7b82 */ /* 0x000ea20000000a00 */
[----:B------:R-:W-:Y:S01]  /*0030*/  IMAD.MOV.U32 R6, RZ, RZ, RZ ;  /* 0x000000ffff067224 */ /* 0x000fe200078e00ff */
[----:B------:R-:W-:Y:S01]  /*0040*/  ULDC.64 UR4, c[0x0][0x208] ;  /* 0x0000820000047ab9 */ /* 0x000fe20000000a00 */
[----:B------:R-:W3:Y:S01]  /*0050*/  S2R R3, SR_CTAID.X ;  /* 0x0000000000037919 */ /* 0x000ee20000002500 */
[----:B------:R-:W-:-:S04]  /*0060*/  ULDC.64 UR6, c[0x0][0x210] ;  /* 0x0000840000067ab9 */ /* 0x000fc80000000a00 */
[----:B------:R-:W4:Y:S01]  /*0070*/  LDC.64 R8, c[0x0][0x218] ;  /* 0x00008600ff087b82 */ /* 0x000f220000000a00 */
[----:B-1----:R-:W-:-:S05]  /*0080*/  LOP3.LUT R0, R0, 0x7f, RZ, 0xc0, !PT ;  /* 0x0000007f00007812 */ /* 0x002fca00078ec0ff */
[----:B---3--:R-:W-:-:S04]  /*0090*/  IMAD R0, R3, 0x80, R0 ;  /* 0x0000008003007824 */ /* 0x008fc800078e0200 */
[----:B------:R-:W-:-:S05]  /*00a0*/  IMAD.HI R2, R0, 0x2aaaaaab, RZ ;  /* 0x2aaaaaab00027827 */ /* 0x000fca00078e02ff */
[----:B------:R-:W-:-:S05]  /*00b0*/  LEA.HI R3, R2, R2, RZ, 0x1 ;  /* 0x0000000202037211 */ /* 0x000fca00078f08ff */
[----:B------:R-:W-:-:S04]  /*00c0*/  IMAD.HI R2, R3, 0x2aaaaaab, RZ ;  /* 0x2aaaaaab03027827 */ /* 0x000fc800078e02ff */
[----:B------:R-:W-:Y:S01]  /*00d0*/  IMAD R14, R3, -0x6, R0 ;  /* 0xfffffffa030e7824 */ /* 0x000fe200078e0200 */
[----:B------:R-:W-:Y:S01]  /*00e0*/  LEA.HI R4, R2, R2, RZ, 0x1 ;  /* 0x0000000202047211 */ /* 0x000fe200078f08ff */
[----:B------:R-:W-:-:S04]  /*00f0*/  IMAD.HI R2, R0, 0x38e38e39, RZ ;  /* 0x38e38e3900027827 */ /* 0x000fc800078e02ff */
[----:B------:R-:W-:Y:S01]  /*0100*/  IMAD R13, R4, -0x6, R3 ;  /* 0xfffffffa040d7824 */ /* 0x000fe200078e0203 */
[----:B------:R-:W-:Y:S01]  /*0110*/  SHF.R.U32.HI R3, RZ, 0x1f, R2 ;  /* 0x0000001fff037819 */ /* 0x000fe20000011602 */
[----:B------:R-:W-:Y:S02]  /*0120*/  VIADD R5, R14, 0xffffffff ;  /* 0xffffffff0e057836 */ /* 0x000fe40000000000 */
[----:B------:R-:W-:Y:S01]  /*0130*/  VIADD R4, R13, 0xffffffff ;  /* 0xffffffff0d047836 */ /* 0x000fe20000000000 */
[----:B------:R-:W-:-:S04]  /*0140*/  LEA.HI.SX32 R12, R2, R3, 0x1d ;  /* 0x00000003020c7211 */ /* 0x000fc800078feaff */
[----:B------:R-:W-:Y:S02]  /*0150*/  LOP3.LUT R4, R4, R5, RZ, 0xfc, !PT ;  /* 0x0000000504047212 */ /* 0x000fe400078efcff */
[----:B------:R-:W-:Y:S02]  /*0160*/  LEA.HI R2, R12, R12, RZ, 0x2 ;  /* 0x0000000c0c027211 */ /* 0x000fe400078f10ff */
[----:B------:R-:W-:Y:S02]  /*0170*/  ISETP.GE.U32.AND P0, PT, R4, 0x4, PT ;  /* 0x000000040400780c */ /* 0x000fe40003f06070 */
[----:B------:R-:W-:Y:S01]  /*0180*/  LOP3.LUT R7, R2, 0xfffffffc, RZ, 0xc0, !PT ;  /* 0xfffffffc02077812 */ /* 0x000fe200078ec0ff */
[----:B------:R-:W1:Y:S01]  /*0190*/  LDC.64 R4, c[0x0][0x228] ;  /* 0x00008a00ff047b82 */ /* 0x000e620000000a00 */
[----:B------:R-:W-:-:S03]  /*01a0*/  ISETP.LT.AND P1, PT, R0, 0x240, !P0 ;  /* 0x000002400000780c */ /* 0x000fc60004721270 */
[----:B------:R-:W-:-:S04]  /*01b0*/  IMAD.IADD R7, R12, 0x1, -R7 ;  /* 0x000000010c077824 */ /* 0x000fc800078e0a07 */
[----:B--2---:R-:W-:Y:S01]  /*01c0*/  IMAD.WIDE R10, R7, 0x4, R10 ;  /* 0x00000004070a7825 */ /* 0x004fe200078e020a */
[----:B------:R-:W2:Y:S05]  /*01d0*/  LDC.64 R2, c[0x0][0x230] ;  /* 0x00008c00ff027b82 */ /* 0x000eaa0000000a00 */
[----:B------:R3:W5:Y:S01]  /*01e0*/  @P1 LDG.E.EL R6, desc[UR4][R10.64] ;  /* 0x000000040a061981 */ /* 0x000762000c2e1900 */
[----:B------:R-:W-:Y:S01]  /*01f0*/  IMAD.SHL.U32 R12, R12, 0x10, RZ ;  /* 0x000000100c0c7824 */ /* 0x000fe200078e00ff */
[----:B------:R-:W-:Y:S01]  /*0200*/  SHF.R.S32.HI R15, RZ, 0x1f, R14 ;  /* 0x0000001fff0f7819 */ /* 0x000fe2000001140e */
[----:B------:R-:W-:Y:S02]  /*0210*/  IMAD.SHL.U32 R13, R13, 0x4, RZ ;  /* 0x000000040d0d7824 */ /* 0x000fe400078e00ff */
[----:B----4-:R-:W-:-:S03]  /*0220*/  IMAD.WIDE R8, R7, 0x4, R8 ;  /* 0x0000000407087825 */ /* 0x010fc600078e0208 */
[--C-:B------:R-:W-:Y:S02]  /*0230*/  IADD3 R14, P2, P3, R13, R14, R12.reuse ;  /* 0x0000000e0d0e7210 */ /* 0x100fe40007b5e00c */
[----:B------:R-:W-:Y:S02]  /*0240*/  SHF.R.S32.HI R12, RZ, 0x1f, R12 ;  /* 0x0000001fff0c7819 */ /* 0x000fe4000001140c */
[----:B------:R-:W-:-:S04]  /*0250*/  SHF.R.S32.HI R13, RZ, 0x1f, R13 ;  /* 0x0000001fff0d7819 */ /* 0x000fc8000001140d */
[----:B------:R-:W-:Y:S02]  /*0260*/  IADD3.X R15, R13, R15, R12, P2, P3 ;  /* 0x0000000f0d0f7210 */ /* 0x000fe400017e640c */
[----:B------:R-:W-:Y:S02]  /*0270*/  CS2R R12, SRZ ;  /* 0x00000000000c7805 */ /* 0x000fe4000001ff00 */
[----:B---3--:R-:W-:-:S04]  /*0280*/  LEA R10, P2, R14, UR6, 0x2 ;  /* 0x000000060e0a7c11 */ /* 0x008fc8000f8410ff */
[----:B------:R-:W-:Y:S01]  /*0290*/  LEA.HI.X R11, R14, UR7, R15, 0x2, P2 ;  /* 0x000000070e0b7c11 */ /* 0x000fe200090f140f */
[----:B------:R3:W4:Y:S01]  /*02a0*/  @P1 LDG.E.EL R13, desc[UR4][R8.64] ;  /* 0x00000004080d1981 */ /* 0x000722000c2e1900 */
[----:B------:R-:W-:-:S03]  /*02b0*/  CS2R R14, SRZ ;  /* 0x00000000000e7805 */ /* 0x000fc6000001ff00 */
[----:B------:R-:W4:Y:S01]  /*02c0*/  @P1 LDG.E R12, desc[UR4][R10.64+-0x14] ;  /* 0xffffec040a0c1981 */ /* 0x000f22000c1e1900 */
[----:B-1----:R-:W-:-:S04]  /*02d0*/  IMAD.WIDE R4, R7, 0x4, R4 ;  /* 0x0000000407047825 */ /* 0x002fc800078e0204 */
[----:B--2---:R-:W-:Y:S01]  /*02e0*/  IMAD.WIDE R2, R7, 0x4, R2 ;  /* 0x0000000407027825 */ /* 0x004fe200078e0202 */
[----:B------:R-:W2:Y:S04]  /*02f0*/  @P1 LDG.E.EL R14, desc[UR4][R4.64] ;  /* 0x00000004040e1981 */ /* 0x000ea8000c2e1900 */
[----:B------:R1:W2:Y:S01]  /*0300*/  @P1 LDG.E.EL R15, desc[UR4][R2.64] ;  /* 0x00000004020f1981 */ /* 0x0002a2000c2e1900 */
[----:B---3--:R-:W-:Y:S01]  /*0310*/  IMAD.MOV.U32 R8, RZ, RZ, 0x3e800000 ;  /* 0x3e800000ff087424 */ /* 0x008fe200078e00ff */
[----:B01----:R-:W0:Y:S02]  /*0320*/  LDC.64 R2, c[0x0][0x238] ;  /* 0x00008e00ff027b82 */ /* 0x003e240000000a00 */
[----:B0-----:R-:W-:Y:S01]  /*0330*/  IMAD.WIDE R2, R0, 0x4, R2 ;  /* 0x0000000400027825 */ /* 0x001fe200078e0202 */
[----:B-----5:R-:W-:-:S05]  /*0340*/  SEL R6, R6, RZ, P1 ;  /* 0x000000ff06067207 */ /* 0x020fca0000800000 */
[----:B------:R-:W-:-:S04]  /*0350*/  FADD R6, R6, 9.9999997473787516356e-06 ;  /* 0x3727c5ac06067421 */ /* 0x000fc80000000000 */
[----:B------:R-:W0:Y:S01]  /*0360*/  MUFU.SQRT R7, R6 ;  /* 0x0000000600077308 */ /* 0x000e220000002000 */
[----:B----4-:R-:W-:Y:S02]  /*0370*/  SEL R13, R13, RZ, P1 ;  /* 0x000000ff0d0d7207 */ /* 0x010fe40000800000 */
[C---:B0-----:R-:W-:Y:S02]  /*0380*/  FSETP.GT.AND P2, PT, R7.reuse, 8.50705917302346158658e+37, PT ;  /* 0x7e8000000700780b */ /* 0x041fe40003f44000 */
[----:B------:R-:W-:Y:S02]  /*0390*/  FSETP.GEU.AND P3, PT, R7, 1.175494350822287508e-38, PT ;  /* 0x008000000700780b */ /* 0x000fe40003f6e000 */
[----:B------:R-:W-:Y:S02]  /*03a0*/  FSEL R4, R8, 1, P2 ;  /* 0x3f80000008047808 */ /* 0x000fe40001000000 */
[----:B------:R-:W-:Y:S02]  /*03b0*/  SEL R12, R12, RZ, P1 ;  /* 0x000000ff0c0c7207 */ /* 0x000fe40000800000 */
[----:B--2---:R-:W-:-:S02]  /*03c0*/  SEL R14, R14, RZ, P1 ;  /* 0x000000ff0e0e7207 */ /* 0x004fc40000800000 */
[----:B------:R-:W-:-:S03]  /*03d0*/  SEL R15, R15, RZ, P1 ;  /* 0x000000ff0f0f7207 */ /* 0x000fc60000800000 */
[----:B------:R-:W-:Y:S01]  /*03e0*/  @P2 FMUL R7, R7, 0.25 ;  /* 0x3e80000007072820 */ /* 0x000fe20000400000 */
[----:B------:R-:W-:Y:S01]  /*03f0*/  ISETP.GE.AND P2, PT, R0, 0x240, PT ;  /* 0x000002400000780c */ /* 0x000fe20003f46270 */
[----:B------:R-:W-:Y:S02]  /*0400*/  @!P3 FMUL R4, R4, 16777216 ;  /* 0x4b8000000404b820 */ /* 0x000fe40000400000 */
[----:B------:R-:W-:-:S06]  /*0410*/  @!P3 FMUL R7, R7, 16777216 ;  /* 0x4b8000000707b820 */ /* 0x000fcc0000400000 */
[----:B------:R-:W0:Y:S02]  /*0420*/  MUFU.RCP R7, R7 ;  /* 0x0000000700077308 */ /* 0x000e240000001000 */
[----:B0-----:R-:W-:Y:S01]  /*0430*/  FMUL R5, R7, R4 ;  /* 0x0000000407057220 */ /* 0x001fe20000400000 */
[----:B------:R-:W-:-:S04]  /*0440*/  FADD R4, R12, -R13 ;  /* 0x8000000d0c047221 */ /* 0x000fc80000000000 */
[----:B------:R-:W-:-:S04]  /*0450*/  FMUL R4, R4, R5 ;  /* 0x0000000504047220 */ /* 0x000fc80000400000 */
[----:B------:R-:W-:-:S05]  /*0460*/  FFMA R15, R4, R14, R15 ;  /* 0x0000000e040f7223 */ /* 0x000fca000000000f */
[----:B------:R-:W-:-:S04]  /*0470*/  FSETP.GEU.AND P1, PT, R15, RZ, PT ;  /* 0x000000ff0f00720b */ /* 0x000fc80003f2e000 */
[----:B------:R-:W-:-:S04]  /*0480*/  FSEL R15, R15, RZ, P1 ;  /* 0x000000ff0f0f7208 */ /* 0x000fc80000800000 */
[----:B------:R-:W-:Y:S01]  /*0490*/  SEL R15, R15, RZ, !P0 ;  /* 0x000000ff0f0f7207 */ /* 0x000fe20004000000 */
[----:B------:R-:W-:Y:S06]  /*04a0*/  @P2 EXIT ;  /* 0x000000000000294d */ /* 0x000fec0003800000 */
[----:B------:R-:W-:Y:S01]  /*04b0*/  STG.E desc[UR4][R2.64], R15 ;  /* 0x0000000f02007986 */ /* 0x000fe2000c101904 */
[----:B------:R-:W-:Y:S05]  /*04c0*/  EXIT ;  /* 0x000000000000794d */ /* 0x000fea0003800000 */
.L_x_0:
[----:B------:R-:W-:-:S00]  /*04d0*/  BRA `(.L_x_0) ;  /* 0xfffffffc00fc7947 */ /* 0x000fc0000383ffff */
[----:B------:R-:W-:-:S00]  /*04e0*/  NOP ;  /* 0x0000000000007918 */ /* 0x000fc00000000000 */
        /* <DEDUP_REMOVED lines=9> */
.L_x_1:


//--------------------- .nv.global.init           --------------------------
	.section	.nv.global.init,"aw",@progbits
.nv.global.init:
	.type		_$_str,@object
	.size		_$_str,(_$_str_$_2 - _$_str)
_$_str:
        /*0000*/ 	.byte	0x5f, 0x5f, 0x43, 0x55, 0x44, 0x41, 0x5f, 0x46, 0x54, 0x5a, 0x00
	.type		_$_str_$_2,@object
	.size		_$_str_$_2,(.L_1 - _$_str_$_2)
_$_str_$_2:
        /*000b*/ 	.byte	0x5f, 0x5f, 0x43, 0x55, 0x44, 0x41, 0x5f, 0x50, 0x52, 0x45, 0x43, 0x5f, 0x53, 0x51, 0x52, 0x54
        /*001b*/ 	.byte	0x00
.L_1:


//--------------------- .nv.constant0.triton_poi_fused__native_batch_norm_legit_no_training_constant_pad_nd_relu_0 --------------------------
	.section	.nv.constant0.triton_poi_fused__native_batch_norm_legit_no_training_constant_pad_nd_relu_0,"a",@progbits
	.sectionflags	@""
	.align	4
.nv.constant0.triton_poi_fused__native_batch_norm_legit_no_training_constant_pad_nd_relu_0:
	.zero		580
